	.headerflags	@"EF_CUDA_TEXMODE_UNIFIED EF_CUDA_64BIT_ADDRESS EF_CUDA_ACCELERATORS EF_CUDA_SM90 EF_CUDA_VIRTUAL_SM(EF_CUDA_SM90)"
	.elftype	@"ET_EXEC"


//--------------------- .nv.info                  --------------------------
	.section	.nv.info,"",@"SHT_CUDA_INFO"
	.align	4


	//----- nvinfo : EIATTR_REGCOUNT
	.align		4
        /*0000*/ 	.byte	0x04, 0x2f
        /*0002*/ 	.short	(.L_1 - .L_0)
	.align		4
.L_0:
        /*0004*/ 	.word	index@(triton_poi_fused_add_clamp_33)
        /*0008*/ 	.word	0x0000000b


	//----- nvinfo : EIATTR_MIN_STACK_SIZE
	.align		4
.L_1:
        /*000c*/ 	.byte	0x04, 0x12
        /*000e*/ 	.short	(.L_3 - .L_2)
	.align		4
.L_2:
        /*0010*/ 	.word	index@(triton_poi_fused_add_clamp_33)
        /*0014*/ 	.word	0x00000000


	//----- nvinfo : EIATTR_FRAME_SIZE
	.align		4
.L_3:
        /*0018*/ 	.byte	0x04, 0x11
        /*001a*/ 	.short	(.L_5 - .L_4)
	.align		4
.L_4:
        /*001c*/ 	.word	index@(triton_poi_fused_add_clamp_33)
        /*0020*/ 	.word	0x00000000


	//----- nvinfo : EIATTR_MIN_STACK_SIZE
	.align		4
.L_5:
        /*0024*/ 	.byte	0x04, 0x12
        /*0026*/ 	.short	(.L_7 - .L_6)
	.align		4
.L_6:
        /*0028*/ 	.word	index@(triton_poi_fused_add_clamp_33)
        /*002c*/ 	.word	0x00000000
.L_7:


//--------------------- .nv.info.triton_poi_fused_add_clamp_33 --------------------------
	.section	.nv.info.triton_poi_fused_add_clamp_33,"",@"SHT_CUDA_INFO"
	.sectionflags	@""
	.align	4


	//----- nvinfo : EIATTR_CUDA_API_VERSION
	.align		4
        /*0000*/ 	.byte	0x04, 0x37
        /*0002*/ 	.short	(.L_9 - .L_8)
.L_8:
        /*0004*/ 	.word	0x0000007c


	//----- nvinfo : EIATTR_KPARAM_INFO
	.align		4
.L_9:
        /*0008*/ 	.byte	0x04, 0x17
        /*000a*/ 	.short	(.L_11 - .L_10)
.L_10:
        /*000c*/ 	.word	0x00000000
        /*0010*/ 	.short	0x0001
        /*0012*/ 	.short	0x0008
        /*0014*/ 	.byte	0x00, 0xf0, 0x11, 0x00


	//----- nvinfo : EIATTR_KPARAM_INFO
	.align		4
.L_11:
        /*0018*/ 	.byte	0x04, 0x17
        /*001a*/ 	.short	(.L_13 - .L_12)
.L_12:
        /*001c*/ 	.word	0x00000000
        /*0020*/ 	.short	0x0000
        /*0022*/ 	.short	0x0000
        /*0024*/ 	.byte	0x00, 0xf4, 0x21, 0x00


	//----- nvinfo : EIATTR_SPARSE_MMA_MASK
	.align		4
.L_13:
        /*0028*/ 	.byte	0x03, 0x50
        /*002a*/ 	.short	0x0000


	//----- nvinfo : EIATTR_MAXREG_COUNT
	.align		4
        /*002c*/ 	.byte	0x03, 0x1b
        /*002e*/ 	.short	0x00ff


	//----- nvinfo : EIATTR_EXIT_INSTR_OFFSETS
	.align		4
        /*0030*/ 	.byte	0x04, 0x1c
        /*0032*/ 	.short	(.L_15 - .L_14)


	//   ....[0]....
.L_14:
        /*0034*/ 	.word	0x00000180


	//   ....[1]....
        /*0038*/ 	.word	0x000001d0


	//----- nvinfo : EIATTR_REQNTID
	.align		4
.L_15:
        /*003c*/ 	.byte	0x04, 0x10
        /*003e*/ 	.short	(.L_17 - .L_16)
.L_16:
        /*0040*/ 	.word	0x00000020
        /*0044*/ 	.word	0x00000001
        /*0048*/ 	.word	0x00000001


	//----- nvinfo : EIATTR_CBANK_PARAM_SIZE
	.align		4
.L_17:
        /*004c*/ 	.byte	0x03, 0x19
        /*004e*/ 	.short	0x000c


	//----- nvinfo : EIATTR_PARAM_CBANK
	.align		4
        /*0050*/ 	.byte	0x04, 0x0a
        /*0052*/ 	.short	(.L_19 - .L_18)
	.align		4
.L_18:
        /*0054*/ 	.word	index@(.nv.constant0.triton_poi_fused_add_clamp_33)
        /*0058*/ 	.short	0x0210
        /*005a*/ 	.short	0x000c


	//----- nvinfo : EIATTR_SW_WAR
	.align		4
.L_19:
        /*005c*/ 	.byte	0x04, 0x36
        /*005e*/ 	.short	(.L_21 - .L_20)
.L_20:
        /*0060*/ 	.word	0x00000008
.L_21:


//--------------------- .nv.callgraph             --------------------------
	.section	.nv.callgraph,"",@"SHT_CUDA_CALLGRAPH"
	.align	4
	.sectionentsize	8
	.align		4
        /*0000*/ 	.word	0x00000000
	.align		4
        /*0004*/ 	.word	0xffffffff
	.align		4
        /*0008*/ 	.word	0x00000000
	.align		4
        /*000c*/ 	.word	0xfffffffe
	.align		4
        /*0010*/ 	.word	0x00000000
	.align		4
        /*0014*/ 	.word	0xfffffffd
	.align		4
        /*0018*/ 	.word	0x00000000
	.align		4
        /*001c*/ 	.word	0xfffffffc


//--------------------- .text.triton_poi_fused_add_clamp_33 --------------------------
	.section	.text.triton_poi_fused_add_clamp_33,"ax",@progbits
	.align	128
        .global         triton_poi_fused_add_clamp_33
        .type           triton_poi_fused_add_clamp_33,@function
        .size           triton_poi_fused_add_clamp_33,(.L_x_1 - triton_poi_fused_add_clamp_33)
        .other          triton_poi_fused_add_clamp_33,@"STO_CUDA_ENTRY STV_DEFAULT"
triton_poi_fused_add_clamp_33:
.text.triton_poi_fused_add_clamp_33:
[----:B------:R-:W0:Y:S02]  /*0000*/  LDC R1, c[0x0][0x28] ;  /* 0x00000a00ff017b82 */ /* 0x000e240000000800 */
[----:B------:R-:W1:Y:S01]  /*0010*/  S2R R0, SR_TID.X ;  /* 0x0000000000007919 */ /* 0x000e620000002100 */
[----:B------:R-:W2:Y:S01]  /*0020*/  S2R R5, SR_CTAID.X ;  /* 0x0000000000057919 */ /* 0x000ea20000002500 */
[----:B-1----:R-:W-:-:S05]  /*0030*/  IMAD.SHL.U32 R0, R0, 0x2, RZ ;  /* 0x0000000200007824 */ /* 0x002fca00078e00ff */
[----:B------:R-:W-:-:S05]  /*0040*/  LOP3.LUT R0, R0, 0x3e, RZ, 0xc0, !PT ;  /* 0x0000003e00007812 */ /* 0x000fca00078ec0ff */
[----:B--2---:R-:W-:-:S04]  /*0050*/  IMAD R5, R5, 0x40, R0 ;  /* 0x0000004005057824 */ /* 0x004fc800078e0200 */
[C---:B------:R-:W-:Y:S01]  /*0060*/  VIADD R0, R5.reuse, 0x1 ;  /* 0x0000000105007836 */ /* 0x040fe20000000000 */
[----:B------:R-:W-:Y:S02]  /*0070*/  I2FP.F32.S32 R2, R5 ;  /* 0x0000000500027245 */ /* 0x000fe40000201400 */
[----:B------:R-:W-:Y:S02]  /*0080*/  ISETP.GE.AND P0, PT, R5, 0x40, PT ;  /* 0x000000400500780c */ /* 0x000fe40003f06270 */
[----:B------:R-:W-:Y:S01]  /*0090*/  I2FP.F32.S32 R0, R0 ;  /* 0x0000000000007245 */ /* 0x000fe20000201400 */
[----:B------:R-:W-:-:S04]  /*00a0*/  FMUL R2, R2, 0.4920634925365447998 ;  /* 0x3efbefbf02027820 */ /* 0x000fc80000400000 */
[----:B------:R-:W-:Y:S01]  /*00b0*/  FMUL R0, R0, 0.4920634925365447998 ;  /* 0x3efbefbf00007820 */ /* 0x000fe20000400000 */
[----:B------:R-:W-:Y:S02]  /*00c0*/  FMNMX R4, RZ, R2, !PT ;  /* 0x00000002ff047209 */ /* 0x000fe40007800000 */
[----:B------:R-:W1:Y:S02]  /*00d0*/  LDC.64 R2, c[0x0][0x210] ;  /* 0x00008400ff027b82 */ /* 0x000e640000000a00 */
[----:B------:R-:W-:Y:S02]  /*00e0*/  FMNMX R0, RZ, R0, !PT ;  /* 0x00000000ff007209 */ /* 0x000fe40007800000 */
[----:B------:R-:W2:Y:S08]  /*00f0*/  F2I.TRUNC.NTZ R4, R4 ;  /* 0x0000000400047305 */ /* 0x000eb0000020f100 */
[----:B------:R-:W3:Y:S01]  /*0100*/  F2I.TRUNC.NTZ R0, R0 ;  /* 0x0000000000007305 */ /* 0x000ee2000020f100 */
[----:B--2---:R-:W-:-:S05]  /*0110*/  VIMNMX R6, R4, 0x1e, PT ;  /* 0x0000001e04067848 */ /* 0x004fca0003fe0100 */
[----:B------:R-:W-:Y:S02]  /*0120*/  VIADD R6, R6, 0x1 ;  /* 0x0000000106067836 */ /* 0x000fe40000000000 */
[----:B-1----:R-:W-:Y:S01]  /*0130*/  IMAD.WIDE R2, R5, 0x8, R2 ;  /* 0x0000000805027825 */ /* 0x002fe200078e0202 */
[----:B---3--:R-:W-:Y:S02]  /*0140*/  VIMNMX R7, R0, 0x1e, PT ;  /* 0x0000001e00077848 */ /* 0x008fe40003fe0100 */
[----:B------:R-:W-:-:S03]  /*0150*/  SHF.R.S32.HI R5, RZ, 0x1f, R6 ;  /* 0x0000001fff057819 */ /* 0x000fc60000011406 */
[----:B------:R-:W-:-:S05]  /*0160*/  VIADD R8, R7, 0x1 ;  /* 0x0000000107087836 */ /* 0x000fca0000000000 */
[----:B------:R-:W-:Y:S01]  /*0170*/  SHF.R.S32.HI R7, RZ, 0x1f, R8 ;  /* 0x0000001fff077819 */ /* 0x000fe20000011408 */
[----:B------:R-:W-:Y:S06]  /*0180*/  @P0 EXIT ;  /* 0x000000000000094d */ /* 0x000fec0003800000 */
[----:B------:R-:W-:Y:S01]  /*0190*/  IMAD.MOV.U32 R4, RZ, RZ, R6 ;  /* 0x000000ffff047224 */ /* 0x000fe200078e0006 */
[----:B------:R-:W-:Y:S01]  /*01a0*/  ULDC.64 UR4, c[0x0][0x208] ;  /* 0x0000820000047ab9 */ /* 0x000fe20000000a00 */
[----:B------:R-:W-:-:S05]  /*01b0*/  IMAD.MOV.U32 R6, RZ, RZ, R8 ;  /* 0x000000ffff067224 */ /* 0x000fca00078e0008 */
[----:B------:R-:W-:Y:S01]  /*01c0*/  STG.E.128 desc[UR4][R2.64], R4 ;  /* 0x0000000402007986 */ /* 0x000fe2000c101d04 */
[----:B------:R-:W-:Y:S05]  /*01d0*/  EXIT ;  /* 0x000000000000794d */ /* 0x000fea0003800000 */
.L_x_0:
[----:B------:R-:W-:-:S00]  /*01e0*/  BRA `(.L_x_0) ;  /* 0xfffffffc00fc7947 */ /* 0x000fc0000383ffff */
[----:B------:R-:W-:-:S00]  /*01f0*/  NOP ;  /* 0x0000000000007918 */ /* 0x000fc00000000000 */
        /* <DEDUP_REMOVED lines=8> */
.L_x_1:


//--------------------- .nv.constant0.triton_poi_fused_add_clamp_33 --------------------------
	.section	.nv.constant0.triton_poi_fused_add_clamp_33,"a",@progbits
	.sectionflags	@""
	.align	4
.nv.constant0.triton_poi_fused_add_clamp_33:
	.zero		540
